//
// Generated by NVIDIA NVVM Compiler
//
// Compiler Build ID: CL-36424714
// Cuda compilation tools, release 13.0, V13.0.88
// Based on NVVM 20.0.0
//

.version 9.0
.target sm_100
.address_size 64

	// .globl	_Z3aosP8myStructS0_i

.visible .entry _Z3aosP8myStructS0_i(
	.param .u64 .ptr .align 1 _Z3aosP8myStructS0_i_param_0,
	.param .u64 .ptr .align 1 _Z3aosP8myStructS0_i_param_1,
	.param .u32 _Z3aosP8myStructS0_i_param_2
)
{
	.reg .pred 	%p<2>;
	.reg .b32 	%r<10>;
	.reg .b64 	%rd<8>;

	ld.param.u64 	%rd1, [_Z3aosP8myStructS0_i_param_0];
	ld.param.u64 	%rd2, [_Z3aosP8myStructS0_i_param_1];
	ld.param.u32 	%r2, [_Z3aosP8myStructS0_i_param_2];
	mov.u32 	%r3, %ctaid.x;
	mov.u32 	%r4, %ntid.x;
	mov.u32 	%r5, %tid.x;
	mad.lo.s32 	%r1, %r3, %r4, %r5;
	setp.ge.s32 	%p1, %r1, %r2;
	@%p1 bra 	$L__BB0_2;
	cvta.to.global.u64 	%rd3, %rd1;
	cvta.to.global.u64 	%rd4, %rd2;
	mul.wide.s32 	%rd5, %r1, 8;
	add.s64 	%rd6, %rd3, %rd5;
	ld.global.u32 	%r6, [%rd6];
	ld.global.u32 	%r7, [%rd6+4];
	add.s32 	%r8, %r6, 4;
	add.s32 	%r9, %r7, 3;
	add.s64 	%rd7, %rd4, %rd5;
	st.global.u32 	[%rd7], %r8;
	st.global.u32 	[%rd7+4], %r9;
$L__BB0_2:
	ret;

}
	// .globl	_Z3soaP10despStructS0_i
.visible .entry _Z3soaP10despStructS0_i(
	.param .u64 .ptr .align 1 _Z3soaP10despStructS0_i_param_0,
	.param .u64 .ptr .align 1 _Z3soaP10despStructS0_i_param_1,
	.param .u32 _Z3soaP10despStructS0_i_param_2
)
{
	.reg .pred 	%p<2>;
	.reg .b32 	%r<10>;
	.reg .b64 	%rd<8>;

	ld.param.u64 	%rd1, [_Z3soaP10despStructS0_i_param_0];
	ld.param.u64 	%rd2, [_Z3soaP10despStructS0_i_param_1];
	ld.param.u32 	%r2, [_Z3soaP10despStructS0_i_param_2];
	mov.u32 	%r3, %ctaid.x;
	mov.u32 	%r4, %ntid.x;
	mov.u32 	%r5, %tid.x;
	mad.lo.s32 	%r1, %r3, %r4, %r5;
	setp.ge.s32 	%p1, %r1, %r2;
	@%p1 bra 	$L__BB1_2;
	cvta.to.global.u64 	%rd3, %rd1;
	cvta.to.global.u64 	%rd4, %rd2;
	mul.wide.s32 	%rd5, %r1, 4;
	add.s64 	%rd6, %rd3, %rd5;
	ld.global.u32 	%r6, [%rd6];
	ld.global.u32 	%r7, [%rd6+64];
	add.s32 	%r8, %r6, 4;
	add.s32 	%r9, %r7, 3;
	add.s64 	%rd7, %rd4, %rd5;
	st.global.u32 	[%rd7], %r8;
	st.global.u32 	[%rd7+64], %r9;
$L__BB1_2:
	ret;

}


// ===== COMPILED SASS (sm_100) =====

	.target	sm_100

	.elftype	@"ET_EXEC"


//--------------------- .note.nv.tkinfo           --------------------------
	.section	.note.nv.tkinfo,"",@"SHT_NOTE"
	.sectionflags	@"SHF_NOTE_NV_TKINFO"
	.tkinfo
        /*0018*/ 	.word	0x00000002
        /*0030*/ 	.string	""
        /*0030*/ 	.string	"ptxas"
        /*0030*/ 	.string	"Cuda compilation tools, release 13.0, V13.0.88"
        /*0030*/ 	.string	"Build cuda_13.0.r13.0/compiler.36424714_0"
        /*0030*/ 	.string	"-arch sm_100 -m 64 "



//--------------------- .note.nv.cuinfo           --------------------------
	.section	.note.nv.cuinfo,"",@"SHT_NOTE"
	.sectionflags	@"SHF_NOTE_NV_CUINFO"
        /*0018*/ 	.short	0x0002
        /*001a*/ 	.short	0x0064
        /*001c*/ 	.short	0x0082
	.zero		2


//--------------------- .nv.info                  --------------------------
	.section	.nv.info,"",@"SHT_CUDA_INFO"
	.align	4


	//----- nvinfo : EIATTR_REGCOUNT
	.align		4
        /*0000*/ 	.byte	0x04, 0x2f
        /*0002*/ 	.short	(.L_1 - .L_0)
	.align		4
.L_0:
        /*0004*/ 	.word	index@(_Z3aosP8myStructS0_i)
        /*0008*/ 	.word	0x0000000c


	//----- nvinfo : EIATTR_FRAME_SIZE
	.align		4
.L_1:
        /*000c*/ 	.byte	0x04, 0x11
        /*000e*/ 	.short	(.L_3 - .L_2)
	.align		4
.L_2:
        /*0010*/ 	.word	index@(_Z3aosP8myStructS0_i)
        /*0014*/ 	.word	0x00000000


	//----- nvinfo : EIATTR_REGCOUNT
	.align		4
.L_3:
        /*0018*/ 	.byte	0x04, 0x2f
        /*001a*/ 	.short	(.L_5 - .L_4)
	.align		4
.L_4:
        /*001c*/ 	.word	index@(_Z3soaP10despStructS0_i)
        /*0020*/ 	.word	0x0000000c


	//----- nvinfo : EIATTR_FRAME_SIZE
	.align		4
.L_5:
        /*0024*/ 	.byte	0x04, 0x11
        /*0026*/ 	.short	(.L_7 - .L_6)
	.align		4
.L_6:
        /*0028*/ 	.word	index@(_Z3soaP10despStructS0_i)
        /*002c*/ 	.word	0x00000000


	//----- nvinfo : EIATTR_MIN_STACK_SIZE
	.align		4
.L_7:
        /*0030*/ 	.byte	0x04, 0x12
        /*0032*/ 	.short	(.L_9 - .L_8)
	.align		4
.L_8:
        /*0034*/ 	.word	index@(_Z3soaP10despStructS0_i)
        /*0038*/ 	.word	0x00000000


	//----- nvinfo : EIATTR_MIN_STACK_SIZE
	.align		4
.L_9:
        /*003c*/ 	.byte	0x04, 0x12
        /*003e*/ 	.short	(.L_11 - .L_10)
	.align		4
.L_10:
        /*0040*/ 	.word	index@(_Z3aosP8myStructS0_i)
        /*0044*/ 	.word	0x00000000
.L_11:


//--------------------- .nv.compat                --------------------------
	.section	.nv.compat,"",@"SHT_CUDA_COMPAT_INFO"
	.align	4
        /*0000*/ 	.byte	0x02, 0x09, 0x00, 0x00, 0x02, 0x02, 0x01, 0x00, 0x02, 0x05, 0x05, 0x00, 0x03, 0x07, 0x01, 0x01
        /*0010*/ 	.byte	0x02, 0x03, 0x00, 0x00, 0x02, 0x06, 0x01, 0x00, 0x04, 0x0b, 0x08, 0x00, 0x09, 0x00, 0x00, 0x00
        /*0020*/ 	.byte	0x00, 0x00, 0x00, 0x00


//--------------------- .nv.info._Z3soaP10despStructS0_i --------------------------
	.section	.nv.info._Z3soaP10despStructS0_i,"",@"SHT_CUDA_INFO"
	.sectionflags	@""
	.align	4


	//----- nvinfo : EIATTR_CUDA_API_VERSION
	.align		4
        /*0000*/ 	.byte	0x04, 0x37
        /*0002*/ 	.short	(.L_13 - .L_12)
.L_12:
        /*0004*/ 	.word	0x00000082


	//----- nvinfo : EIATTR_KPARAM_INFO
	.align		4
.L_13:
        /*0008*/ 	.byte	0x04, 0x17
        /*000a*/ 	.short	(.L_15 - .L_14)
.L_14:
        /*000c*/ 	.word	0x00000000
        /*0010*/ 	.short	0x0002
        /*0012*/ 	.short	0x0010
        /*0014*/ 	.byte	0x00, 0xf0, 0x11, 0x00


	//----- nvinfo : EIATTR_KPARAM_INFO
	.align		4
.L_15:
        /*0018*/ 	.byte	0x04, 0x17
        /*001a*/ 	.short	(.L_17 - .L_16)
.L_16:
        /*001c*/ 	.word	0x00000000
        /*0020*/ 	.short	0x0001
        /*0022*/ 	.short	0x0008
        /*0024*/ 	.byte	0x00, 0xf5, 0x21, 0x00


	//----- nvinfo : EIATTR_KPARAM_INFO
	.align		4
.L_17:
        /*0028*/ 	.byte	0x04, 0x17
        /*002a*/ 	.short	(.L_19 - .L_18)
.L_18:
        /*002c*/ 	.word	0x00000000
        /*0030*/ 	.short	0x0000
        /*0032*/ 	.short	0x0000
        /*0034*/ 	.byte	0x00, 0xf5, 0x21, 0x00


	//----- nvinfo : EIATTR_SPARSE_MMA_MASK
	.align		4
.L_19:
        /*0038*/ 	.byte	0x03, 0x50
        /*003a*/ 	.short	0x0000


	//----- nvinfo : EIATTR_MAXREG_COUNT
	.align		4
        /*003c*/ 	.byte	0x03, 0x1b
        /*003e*/ 	.short	0x00ff


	//----- nvinfo : EIATTR_MERCURY_ISA_VERSION
	.align		4
        /*0040*/ 	.byte	0x03, 0x5f
        /*0042*/ 	.short	0x0101


	//----- nvinfo : EIATTR_VRC_CTA_INIT_COUNT
	.align		4
        /*0044*/ 	.byte	0x02, 0x4a
	.zero		1
	.zero		1


	//----- nvinfo : EIATTR_EXIT_INSTR_OFFSETS
	.align		4
        /*0048*/ 	.byte	0x04, 0x1c
        /*004a*/ 	.short	(.L_21 - .L_20)


	//   ....[0]....
.L_20:
        /*004c*/ 	.word	0x00000070


	//   ....[1]....
        /*0050*/ 	.word	0x00000130


	//----- nvinfo : EIATTR_CBANK_PARAM_SIZE
	.align		4
.L_21:
        /*0054*/ 	.byte	0x03, 0x19
        /*0056*/ 	.short	0x0014


	//----- nvinfo : EIATTR_PARAM_CBANK
	.align		4
        /*0058*/ 	.byte	0x04, 0x0a
        /*005a*/ 	.short	(.L_23 - .L_22)
	.align		4
.L_22:
        /*005c*/ 	.word	index@(.nv.constant0._Z3soaP10despStructS0_i)
        /*0060*/ 	.short	0x0380
        /*0062*/ 	.short	0x0014


	//----- nvinfo : EIATTR_SW_WAR
	.align		4
.L_23:
        /*0064*/ 	.byte	0x04, 0x36
        /*0066*/ 	.short	(.L_25 - .L_24)
.L_24:
        /*0068*/ 	.word	0x00000008
.L_25:


//--------------------- .nv.info._Z3aosP8myStructS0_i --------------------------
	.section	.nv.info._Z3aosP8myStructS0_i,"",@"SHT_CUDA_INFO"
	.sectionflags	@""
	.align	4


	//----- nvinfo : EIATTR_CUDA_API_VERSION
	.align		4
        /*0000*/ 	.byte	0x04, 0x37
        /*0002*/ 	.short	(.L_27 - .L_26)
.L_26:
        /*0004*/ 	.word	0x00000082


	//----- nvinfo : EIATTR_KPARAM_INFO
	.align		4
.L_27:
        /*0008*/ 	.byte	0x04, 0x17
        /*000a*/ 	.short	(.L_29 - .L_28)
.L_28:
        /*000c*/ 	.word	0x00000000
        /*0010*/ 	.short	0x0002
        /*0012*/ 	.short	0x0010
        /*0014*/ 	.byte	0x00, 0xf0, 0x11, 0x00


	//----- nvinfo : EIATTR_KPARAM_INFO
	.align		4
.L_29:
        /*0018*/ 	.byte	0x04, 0x17
        /*001a*/ 	.short	(.L_31 - .L_30)
.L_30:
        /*001c*/ 	.word	0x00000000
        /*0020*/ 	.short	0x0001
        /*0022*/ 	.short	0x0008
        /*0024*/ 	.byte	0x00, 0xf5, 0x21, 0x00


	//----- nvinfo : EIATTR_KPARAM_INFO
	.align		4
.L_31:
        /*0028*/ 	.byte	0x04, 0x17
        /*002a*/ 	.short	(.L_33 - .L_32)
.L_32:
        /*002c*/ 	.word	0x00000000
        /*0030*/ 	.short	0x0000
        /*0032*/ 	.short	0x0000
        /*0034*/ 	.byte	0x00, 0xf5, 0x21, 0x00


	//----- nvinfo : EIATTR_SPARSE_MMA_MASK
	.align		4
.L_33:
        /*0038*/ 	.byte	0x03, 0x50
        /*003a*/ 	.short	0x0000


	//----- nvinfo : EIATTR_MAXREG_COUNT
	.align		4
        /*003c*/ 	.byte	0x03, 0x1b
        /*003e*/ 	.short	0x00ff


	//----- nvinfo : EIATTR_MERCURY_ISA_VERSION
	.align		4
        /*0040*/ 	.byte	0x03, 0x5f
        /*0042*/ 	.short	0x0101


	//----- nvinfo : EIATTR_VRC_CTA_INIT_COUNT
	.align		4
        /*0044*/ 	.byte	0x02, 0x4a
	.zero		1
	.zero		1


	//----- nvinfo : EIATTR_EXIT_INSTR_OFFSETS
	.align		4
        /*0048*/ 	.byte	0x04, 0x1c
        /*004a*/ 	.short	(.L_35 - .L_34)


	//   ....[0]....
.L_34:
        /*004c*/ 	.word	0x00000070


	//   ....[1]....
        /*0050*/ 	.word	0x00000130


	//----- nvinfo : EIATTR_CBANK_PARAM_SIZE
	.align		4
.L_35:
        /*0054*/ 	.byte	0x03, 0x19
        /*0056*/ 	.short	0x0014


	//----- nvinfo : EIATTR_PARAM_CBANK
	.align		4
        /*0058*/ 	.byte	0x04, 0x0a
        /*005a*/ 	.short	(.L_37 - .L_36)
	.align		4
.L_36:
        /*005c*/ 	.word	index@(.nv.constant0._Z3aosP8myStructS0_i)
        /*0060*/ 	.short	0x0380
        /*0062*/ 	.short	0x0014


	//----- nvinfo : EIATTR_SW_WAR
	.align		4
.L_37:
        /*0064*/ 	.byte	0x04, 0x36
        /*0066*/ 	.short	(.L_39 - .L_38)
.L_38:
        /*0068*/ 	.word	0x00000008
.L_39:


//--------------------- .nv.callgraph             --------------------------
	.section	.nv.callgraph,"",@"SHT_CUDA_CALLGRAPH"
	.align	4
	.sectionentsize	8
	.align		4
        /*0000*/ 	.word	0x00000000
	.align		4
        /*0004*/ 	.word	0xffffffff
	.align		4
        /*0008*/ 	.word	0x00000000
	.align		4
        /*000c*/ 	.word	0xfffffffe
	.align		4
        /*0010*/ 	.word	0x00000000
	.align		4
        /*0014*/ 	.word	0xfffffffd
	.align		4
        /*0018*/ 	.word	0x00000000
	.align		4
        /*001c*/ 	.word	0xfffffffc


//--------------------- .text._Z3soaP10despStructS0_i --------------------------
	.section	.text._Z3soaP10despStructS0_i,"ax",@progbits
	.align	128
        .global         _Z3soaP10despStructS0_i
        .type           _Z3soaP10despStructS0_i,@function
        .size           _Z3soaP10despStructS0_i,(.L_x_2 - _Z3soaP10despStructS0_i)
        .other          _Z3soaP10despStructS0_i,@"STO_CUDA_ENTRY STV_DEFAULT"
_Z3soaP10despStructS0_i:
.text._Z3soaP10despStructS0_i:
[----:B------:R-:W-:Y:S01]  /*0000*/  LDC R1, c[0x0][0x37c] ;  /* 0x0000df00ff017b82 */ /* 0x000fe20000000800 */
[----:B------:R-:W0:Y:S07]  /*0010*/  S2R R0, SR_TID.X ;  /* 0x0000000000007919 */ /* 0x000e2e0000002100 */
[----:B------:R-:W0:Y:S01]  /*0020*/  S2UR UR4, SR_CTAID.X ;  /* 0x00000000000479c3 */ /* 0x000e220000002500 */
[----:B------:R-:W1:Y:S07]  /*0030*/  LDCU UR5, c[0x0][0x390] ;  /* 0x00007200ff0577ac */ /* 0x000e6e0008000800 */
[----:B------:R-:W0:Y:S02]  /*0040*/  LDC R7, c[0x0][0x360] ;  /* 0x0000d800ff077b82 */ /* 0x000e240000000800 */
[----:B0-----:R-:W-:-:S05]  /*0050*/  IMAD R7, R7, UR4, R0 ;  /* 0x0000000407077c24 */ /* 0x001fca000f8e0200 */
[----:B-1----:R-:W-:-:S13]  /*0060*/  ISETP.GE.AND P0, PT, R7, UR5, PT ;  /* 0x0000000507007c0c */ /* 0x002fda000bf06270 */
[----:B------:R-:W-:Y:S05]  /*0070*/  @P0 EXIT ;  /* 0x000000000000094d */ /* 0x000fea0003800000 */
[----:B------:R-:W0:Y:S01]  /*0080*/  LDC.64 R2, c[0x0][0x380] ;  /* 0x0000e000ff027b82 */ /* 0x000e220000000a00 */
[----:B------:R-:W1:Y:S07]  /*0090*/  LDCU.64 UR4, c[0x0][0x358] ;  /* 0x00006b00ff0477ac */ /* 0x000e6e0008000a00 */
[----:B------:R-:W2:Y:S01]  /*00a0*/  LDC.64 R4, c[0x0][0x388] ;  /* 0x0000e200ff047b82 */ /* 0x000ea20000000a00 */
[----:B0-----:R-:W-:-:S05]  /*00b0*/  IMAD.WIDE R2, R7, 0x4, R2 ;  /* 0x0000000407027825 */ /* 0x001fca00078e0202 */
[----:B-1----:R-:W3:Y:S04]  /*00c0*/  LDG.E R0, desc[UR4][R2.64] ;  /* 0x0000000402007981 */ /* 0x002ee8000c1e1900 */
[----:B------:R-:W4:Y:S01]  /*00d0*/  LDG.E R6, desc[UR4][R2.64+0x40] ;  /* 0x0000400402067981 */ /* 0x000f22000c1e1900 */
[----:B--2---:R-:W-:Y:S01]  /*00e0*/  IMAD.WIDE R4, R7, 0x4, R4 ;  /* 0x0000000407047825 */ /* 0x004fe200078e0204 */
[----:B---3--:R-:W-:Y:S02]  /*00f0*/  IADD3 R7, PT, PT, R0, 0x4, RZ ;  /* 0x0000000400077810 */ /* 0x008fe40007ffe0ff */
[----:B----4-:R-:W-:-:S03]  /*0100*/  IADD3 R9, PT, PT, R6, 0x3, RZ ;  /* 0x0000000306097810 */ /* 0x010fc60007ffe0ff */
[----:B------:R-:W-:Y:S04]  /*0110*/  STG.E desc[UR4][R4.64], R7 ;  /* 0x0000000704007986 */ /* 0x000fe8000c101904 */
[----:B------:R-:W-:Y:S01]  /*0120*/  STG.E desc[UR4][R4.64+0x40], R9 ;  /* 0x0000400904007986 */ /* 0x000fe2000c101904 */
[----:B------:R-:W-:Y:S05]  /*0130*/  EXIT ;  /* 0x000000000000794d */ /* 0x000fea0003800000 */
.L_x_0:
[----:B------:R-:W-:-:S00]  /*0140*/  BRA `(.L_x_0) ;  /* 0xfffffffc00fc7947 */ /* 0x000fc0000383ffff */
[----:B------:R-:W-:-:S00]  /*0150*/  NOP ;  /* 0x0000000000007918 */ /* 0x000fc00000000000 */
        /* <DEDUP_REMOVED lines=10> */
.L_x_2:


//--------------------- .text._Z3aosP8myStructS0_i --------------------------
	.section	.text._Z3aosP8myStructS0_i,"ax",@progbits
	.align	128
        .global         _Z3aosP8myStructS0_i
        .type           _Z3aosP8myStructS0_i,@function
        .size           _Z3aosP8myStructS0_i,(.L_x_3 - _Z3aosP8myStructS0_i)
        .other          _Z3aosP8myStructS0_i,@"STO_CUDA_ENTRY STV_DEFAULT"
_Z3aosP8myStructS0_i:
.text._Z3aosP8myStructS0_i:
        /* <DEDUP_REMOVED lines=20> */
.L_x_1:
        /* <DEDUP_REMOVED lines=12> */
.L_x_3:


//--------------------- .nv.shared.reserved.0     --------------------------
	.section	.nv.shared.reserved.0,"aw",@nobits
	.weak		__nv_reservedSMEM_offset_0_alias
	.size		__nv_reservedSMEM_offset_0_alias, 0, 64
	.other		__nv_reservedSMEM_offset_0_alias,@"STO_CUDA_RESERVED_SHARED STV_DEFAULT"
__nv_reservedSMEM_offset_0_alias:
	.zero		0
	.zero		64


//--------------------- .nv.constant0._Z3soaP10despStructS0_i --------------------------
	.section	.nv.constant0._Z3soaP10despStructS0_i,"a",@progbits
	.sectionflags	@""
	.align	4
.nv.constant0._Z3soaP10despStructS0_i:
	.zero		916


//--------------------- .nv.constant0._Z3aosP8myStructS0_i --------------------------
	.section	.nv.constant0._Z3aosP8myStructS0_i,"a",@progbits
	.sectionflags	@""
	.align	4
.nv.constant0._Z3aosP8myStructS0_i:
	.zero		916


//--------------------- SYMBOLS --------------------------

	.type		.nv.reservedSmem.offset0,@object
	.size		.nv.reservedSmem.offset0,0x4
